//
// Generated by NVIDIA NVVM Compiler
//
// Compiler Build ID: CL-36424714
// Cuda compilation tools, release 13.0, V13.0.88
// Based on NVVM 20.0.0
//

.version 9.0
.target sm_100
.address_size 64

	// .globl	_Z11sample_sortPii
// _ZZ11sample_sortPiiE3loc has been demoted

.visible .entry _Z11sample_sortPii(
	.param .u64 .ptr .align 1 _Z11sample_sortPii_param_0,
	.param .u32 _Z11sample_sortPii_param_1
)
{
	.reg .pred 	%p<40>;
	.reg .b32 	%r<49>;
	.reg .b64 	%rd<5>;
	// demoted variable
	.shared .align 4 .b8 _ZZ11sample_sortPiiE3loc[512];
	ld.param.u64 	%rd2, [_Z11sample_sortPii_param_0];
	ld.param.u32 	%r38, [_Z11sample_sortPii_param_1];
	mov.u32 	%r39, %ntid.x;
	mov.u32 	%r40, %ctaid.x;
	mov.u32 	%r1, %tid.x;
	mad.lo.s32 	%r2, %r39, %r40, %r1;
	setp.ge.s32 	%p3, %r2, %r38;
	@%p3 bra 	$L__BB0_52;
	cvta.to.global.u64 	%rd3, %rd2;
	mul.wide.s32 	%rd4, %r2, 4;
	add.s64 	%rd1, %rd3, %rd4;
	ld.global.u32 	%r42, [%rd1];
	shl.b32 	%r44, %r1, 2;
	mov.u32 	%r45, _ZZ11sample_sortPiiE3loc;
	add.s32 	%r3, %r45, %r44;
	st.shared.u32 	[%r3], %r42;
	bar.sync 	0;
	and.b32  	%r46, %r1, 1;
	setp.eq.b32 	%p4, %r46, 1;
	not.pred 	%p5, %p4;
	setp.lt.u32 	%p6, %r1, 127;
	and.pred  	%p1, %p5, %p6;
	and.pred  	%p2, %p4, %p6;
	mov.b32 	%r48, 0;
$L__BB0_2:
	not.pred 	%p7, %p1;
	@%p7 bra 	$L__BB0_5;
	ld.shared.u32 	%r5, [%r3];
	ld.shared.u32 	%r6, [%r3+4];
	setp.le.s32 	%p8, %r5, %r6;
	@%p8 bra 	$L__BB0_5;
	st.shared.u32 	[%r3], %r6;
	st.shared.u32 	[%r3+4], %r5;
$L__BB0_5:
	bar.sync 	0;
	not.pred 	%p9, %p2;
	@%p9 bra 	$L__BB0_8;
	ld.shared.u32 	%r7, [%r3];
	ld.shared.u32 	%r8, [%r3+4];
	setp.le.s32 	%p10, %r7, %r8;
	@%p10 bra 	$L__BB0_8;
	st.shared.u32 	[%r3], %r8;
	st.shared.u32 	[%r3+4], %r7;
$L__BB0_8:
	bar.sync 	0;
	@%p7 bra 	$L__BB0_11;
	ld.shared.u32 	%r9, [%r3];
	ld.shared.u32 	%r10, [%r3+4];
	setp.le.s32 	%p12, %r9, %r10;
	@%p12 bra 	$L__BB0_11;
	st.shared.u32 	[%r3], %r10;
	st.shared.u32 	[%r3+4], %r9;
$L__BB0_11:
	bar.sync 	0;
	@%p9 bra 	$L__BB0_14;
	ld.shared.u32 	%r11, [%r3];
	ld.shared.u32 	%r12, [%r3+4];
	setp.le.s32 	%p14, %r11, %r12;
	@%p14 bra 	$L__BB0_14;
	st.shared.u32 	[%r3], %r12;
	st.shared.u32 	[%r3+4], %r11;
$L__BB0_14:
	bar.sync 	0;
	@%p7 bra 	$L__BB0_17;
	ld.shared.u32 	%r13, [%r3];
	ld.shared.u32 	%r14, [%r3+4];
	setp.le.s32 	%p16, %r13, %r14;
	@%p16 bra 	$L__BB0_17;
	st.shared.u32 	[%r3], %r14;
	st.shared.u32 	[%r3+4], %r13;
$L__BB0_17:
	bar.sync 	0;
	@%p9 bra 	$L__BB0_20;
	ld.shared.u32 	%r15, [%r3];
	ld.shared.u32 	%r16, [%r3+4];
	setp.le.s32 	%p18, %r15, %r16;
	@%p18 bra 	$L__BB0_20;
	st.shared.u32 	[%r3], %r16;
	st.shared.u32 	[%r3+4], %r15;
$L__BB0_20:
	bar.sync 	0;
	@%p7 bra 	$L__BB0_23;
	ld.shared.u32 	%r17, [%r3];
	ld.shared.u32 	%r18, [%r3+4];
	setp.le.s32 	%p20, %r17, %r18;
	@%p20 bra 	$L__BB0_23;
	st.shared.u32 	[%r3], %r18;
	st.shared.u32 	[%r3+4], %r17;
$L__BB0_23:
	bar.sync 	0;
	@%p9 bra 	$L__BB0_26;
	ld.shared.u32 	%r19, [%r3];
	ld.shared.u32 	%r20, [%r3+4];
	setp.le.s32 	%p22, %r19, %r20;
	@%p22 bra 	$L__BB0_26;
	st.shared.u32 	[%r3], %r20;
	st.shared.u32 	[%r3+4], %r19;
$L__BB0_26:
	bar.sync 	0;
	@%p7 bra 	$L__BB0_29;
	ld.shared.u32 	%r21, [%r3];
	ld.shared.u32 	%r22, [%r3+4];
	setp.le.s32 	%p24, %r21, %r22;
	@%p24 bra 	$L__BB0_29;
	st.shared.u32 	[%r3], %r22;
	st.shared.u32 	[%r3+4], %r21;
$L__BB0_29:
	bar.sync 	0;
	@%p9 bra 	$L__BB0_32;
	ld.shared.u32 	%r23, [%r3];
	ld.shared.u32 	%r24, [%r3+4];
	setp.le.s32 	%p26, %r23, %r24;
	@%p26 bra 	$L__BB0_32;
	st.shared.u32 	[%r3], %r24;
	st.shared.u32 	[%r3+4], %r23;
$L__BB0_32:
	bar.sync 	0;
	@%p7 bra 	$L__BB0_35;
	ld.shared.u32 	%r25, [%r3];
	ld.shared.u32 	%r26, [%r3+4];
	setp.le.s32 	%p28, %r25, %r26;
	@%p28 bra 	$L__BB0_35;
	st.shared.u32 	[%r3], %r26;
	st.shared.u32 	[%r3+4], %r25;
$L__BB0_35:
	bar.sync 	0;
	@%p9 bra 	$L__BB0_38;
	ld.shared.u32 	%r27, [%r3];
	ld.shared.u32 	%r28, [%r3+4];
	setp.le.s32 	%p30, %r27, %r28;
	@%p30 bra 	$L__BB0_38;
	st.shared.u32 	[%r3], %r28;
	st.shared.u32 	[%r3+4], %r27;
$L__BB0_38:
	bar.sync 	0;
	@%p7 bra 	$L__BB0_41;
	ld.shared.u32 	%r29, [%r3];
	ld.shared.u32 	%r30, [%r3+4];
	setp.le.s32 	%p32, %r29, %r30;
	@%p32 bra 	$L__BB0_41;
	st.shared.u32 	[%r3], %r30;
	st.shared.u32 	[%r3+4], %r29;
$L__BB0_41:
	bar.sync 	0;
	@%p9 bra 	$L__BB0_44;
	ld.shared.u32 	%r31, [%r3];
	ld.shared.u32 	%r32, [%r3+4];
	setp.le.s32 	%p34, %r31, %r32;
	@%p34 bra 	$L__BB0_44;
	st.shared.u32 	[%r3], %r32;
	st.shared.u32 	[%r3+4], %r31;
$L__BB0_44:
	bar.sync 	0;
	@%p7 bra 	$L__BB0_47;
	ld.shared.u32 	%r33, [%r3];
	ld.shared.u32 	%r34, [%r3+4];
	setp.le.s32 	%p36, %r33, %r34;
	@%p36 bra 	$L__BB0_47;
	st.shared.u32 	[%r3], %r34;
	st.shared.u32 	[%r3+4], %r33;
$L__BB0_47:
	bar.sync 	0;
	@%p9 bra 	$L__BB0_50;
	ld.shared.u32 	%r35, [%r3];
	ld.shared.u32 	%r36, [%r3+4];
	setp.le.s32 	%p38, %r35, %r36;
	@%p38 bra 	$L__BB0_50;
	st.shared.u32 	[%r3], %r36;
	st.shared.u32 	[%r3+4], %r35;
$L__BB0_50:
	bar.sync 	0;
	add.s32 	%r48, %r48, 8;
	setp.ne.s32 	%p39, %r48, 64;
	@%p39 bra 	$L__BB0_2;
	ld.shared.u32 	%r47, [%r3];
	st.global.u32 	[%rd1], %r47;
$L__BB0_52:
	ret;

}


// ===== COMPILED SASS (sm_100) =====

	.target	sm_100

	.elftype	@"ET_EXEC"


//--------------------- .note.nv.tkinfo           --------------------------
	.section	.note.nv.tkinfo,"",@"SHT_NOTE"
	.sectionflags	@"SHF_NOTE_NV_TKINFO"
	.tkinfo
        /*0018*/ 	.word	0x00000002
        /*0030*/ 	.string	""
        /*0030*/ 	.string	"ptxas"
        /*0030*/ 	.string	"Cuda compilation tools, release 13.0, V13.0.88"
        /*0030*/ 	.string	"Build cuda_13.0.r13.0/compiler.36424714_0"
        /*0030*/ 	.string	"-arch sm_100 -m 64 "



//--------------------- .note.nv.cuinfo           --------------------------
	.section	.note.nv.cuinfo,"",@"SHT_NOTE"
	.sectionflags	@"SHF_NOTE_NV_CUINFO"
        /*0018*/ 	.short	0x0002
        /*001a*/ 	.short	0x0064
        /*001c*/ 	.short	0x0082
	.zero		2


//--------------------- .nv.info                  --------------------------
	.section	.nv.info,"",@"SHT_CUDA_INFO"
	.align	4


	//----- nvinfo : EIATTR_REGCOUNT
	.align		4
        /*0000*/ 	.byte	0x04, 0x2f
        /*0002*/ 	.short	(.L_1 - .L_0)
	.align		4
.L_0:
        /*0004*/ 	.word	index@(_Z11sample_sortPii)
        /*0008*/ 	.word	0x00000008


	//----- nvinfo : EIATTR_FRAME_SIZE
	.align		4
.L_1:
        /*000c*/ 	.byte	0x04, 0x11
        /*000e*/ 	.short	(.L_3 - .L_2)
	.align		4
.L_2:
        /*0010*/ 	.word	index@(_Z11sample_sortPii)
        /*0014*/ 	.word	0x00000000


	//----- nvinfo : EIATTR_MIN_STACK_SIZE
	.align		4
.L_3:
        /*0018*/ 	.byte	0x04, 0x12
        /*001a*/ 	.short	(.L_5 - .L_4)
	.align		4
.L_4:
        /*001c*/ 	.word	index@(_Z11sample_sortPii)
        /*0020*/ 	.word	0x00000000
.L_5:


//--------------------- .nv.compat                --------------------------
	.section	.nv.compat,"",@"SHT_CUDA_COMPAT_INFO"
	.align	4
        /*0000*/ 	.byte	0x02, 0x09, 0x00, 0x00, 0x02, 0x02, 0x01, 0x00, 0x02, 0x05, 0x05, 0x00, 0x03, 0x07, 0x01, 0x01
        /*0010*/ 	.byte	0x02, 0x03, 0x00, 0x00, 0x02, 0x06, 0x01, 0x00, 0x04, 0x0b, 0x08, 0x00, 0x09, 0x00, 0x00, 0x00
        /*0020*/ 	.byte	0x00, 0x00, 0x00, 0x00


//--------------------- .nv.info._Z11sample_sortPii --------------------------
	.section	.nv.info._Z11sample_sortPii,"",@"SHT_CUDA_INFO"
	.sectionflags	@""
	.align	4


	//----- nvinfo : EIATTR_CUDA_API_VERSION
	.align		4
        /*0000*/ 	.byte	0x04, 0x37
        /*0002*/ 	.short	(.L_7 - .L_6)
.L_6:
        /*0004*/ 	.word	0x00000082


	//----- nvinfo : EIATTR_KPARAM_INFO
	.align		4
.L_7:
        /*0008*/ 	.byte	0x04, 0x17
        /*000a*/ 	.short	(.L_9 - .L_8)
.L_8:
        /*000c*/ 	.word	0x00000000
        /*0010*/ 	.short	0x0001
        /*0012*/ 	.short	0x0008
        /*0014*/ 	.byte	0x00, 0xf0, 0x11, 0x00


	//----- nvinfo : EIATTR_KPARAM_INFO
	.align		4
.L_9:
        /*0018*/ 	.byte	0x04, 0x17
        /*001a*/ 	.short	(.L_11 - .L_10)
.L_10:
        /*001c*/ 	.word	0x00000000
        /*0020*/ 	.short	0x0000
        /*0022*/ 	.short	0x0000
        /*0024*/ 	.byte	0x00, 0xf5, 0x21, 0x00


	//----- nvinfo : EIATTR_SPARSE_MMA_MASK
	.align		4
.L_11:
        /*0028*/ 	.byte	0x03, 0x50
        /*002a*/ 	.short	0x0000


	//----- nvinfo : EIATTR_MAXREG_COUNT
	.align		4
        /*002c*/ 	.byte	0x03, 0x1b
        /*002e*/ 	.short	0x00ff


	//----- nvinfo : EIATTR_NUM_BARRIERS
	.align		4
        /*0030*/ 	.byte	0x02, 0x4c
        /*0032*/ 	.byte	0x01
	.zero		1


	//----- nvinfo : EIATTR_MERCURY_ISA_VERSION
	.align		4
        /*0034*/ 	.byte	0x03, 0x5f
        /*0036*/ 	.short	0x0101


	//----- nvinfo : EIATTR_VRC_CTA_INIT_COUNT
	.align		4
        /*0038*/ 	.byte	0x02, 0x4a
	.zero		1
	.zero		1


	//----- nvinfo : EIATTR_EXIT_INSTR_OFFSETS
	.align		4
        /*003c*/ 	.byte	0x04, 0x1c
        /*003e*/ 	.short	(.L_13 - .L_12)


	//   ....[0]....
.L_12:
        /*0040*/ 	.word	0x00000070


	//   ....[1]....
        /*0044*/ 	.word	0x00000ac0


	//----- nvinfo : EIATTR_CRS_STACK_SIZE
	.align		4
.L_13:
        /*0048*/ 	.byte	0x04, 0x1e
        /*004a*/ 	.short	(.L_15 - .L_14)
.L_14:
        /*004c*/ 	.word	0x00000000


	//----- nvinfo : EIATTR_CBANK_PARAM_SIZE
	.align		4
.L_15:
        /*0050*/ 	.byte	0x03, 0x19
        /*0052*/ 	.short	0x000c


	//----- nvinfo : EIATTR_PARAM_CBANK
	.align		4
        /*0054*/ 	.byte	0x04, 0x0a
        /*0056*/ 	.short	(.L_17 - .L_16)
	.align		4
.L_16:
        /*0058*/ 	.word	index@(.nv.constant0._Z11sample_sortPii)
        /*005c*/ 	.short	0x0380
        /*005e*/ 	.short	0x000c


	//----- nvinfo : EIATTR_SW_WAR
	.align		4
.L_17:
        /*0060*/ 	.byte	0x04, 0x36
        /*0062*/ 	.short	(.L_19 - .L_18)
.L_18:
        /*0064*/ 	.word	0x00000008
.L_19:


//--------------------- .nv.callgraph             --------------------------
	.section	.nv.callgraph,"",@"SHT_CUDA_CALLGRAPH"
	.align	4
	.sectionentsize	8
	.align		4
        /*0000*/ 	.word	0x00000000
	.align		4
        /*0004*/ 	.word	0xffffffff
	.align		4
        /*0008*/ 	.word	0x00000000
	.align		4
        /*000c*/ 	.word	0xfffffffe
	.align		4
        /*0010*/ 	.word	0x00000000
	.align		4
        /*0014*/ 	.word	0xfffffffd
	.align		4
        /*0018*/ 	.word	0x00000000
	.align		4
        /*001c*/ 	.word	0xfffffffc


//--------------------- .text._Z11sample_sortPii  --------------------------
	.section	.text._Z11sample_sortPii,"ax",@progbits
	.align	128
        .global         _Z11sample_sortPii
        .type           _Z11sample_sortPii,@function
        .size           _Z11sample_sortPii,(.L_x_34 - _Z11sample_sortPii)
        .other          _Z11sample_sortPii,@"STO_CUDA_ENTRY STV_DEFAULT"
_Z11sample_sortPii:
.text._Z11sample_sortPii:
[----:B------:R-:W-:Y:S01]  /*0000*/  LDC R1, c[0x0][0x37c] ;  /* 0x0000df00ff017b82 */ /* 0x000fe20000000800 */
[----:B------:R-:W0:Y:S01]  /*0010*/  S2R R5, SR_CTAID.X ;  /* 0x0000000000057919 */ /* 0x000e220000002500 */
[----:B------:R-:W0:Y:S01]  /*0020*/  LDCU UR4, c[0x0][0x360] ;  /* 0x00006c00ff0477ac */ /* 0x000e220008000800 */
[----:B------:R-:W0:Y:S01]  /*0030*/  S2R R4, SR_TID.X ;  /* 0x0000000000047919 */ /* 0x000e220000002100 */
[----:B------:R-:W1:Y:S01]  /*0040*/  LDCU UR5, c[0x0][0x388] ;  /* 0x00007100ff0577ac */ /* 0x000e620008000800 */
[----:B0-----:R-:W-:-:S05]  /*0050*/  IMAD R5, R5, UR4, R4 ;  /* 0x0000000405057c24 */ /* 0x001fca000f8e0204 */
[----:B-1----:R-:W-:-:S13]  /*0060*/  ISETP.GE.AND P0, PT, R5, UR5, PT ;  /* 0x0000000505007c0c */ /* 0x002fda000bf06270 */
[----:B------:R-:W-:Y:S05]  /*0070*/  @P0 EXIT ;  /* 0x000000000000094d */ /* 0x000fea0003800000 */
[----:B------:R-:W0:Y:S01]  /*0080*/  LDC.64 R2, c[0x0][0x380] ;  /* 0x0000e000ff027b82 */ /* 0x000e220000000a00 */
[----:B------:R-:W1:Y:S01]  /*0090*/  LDCU.64 UR6, c[0x0][0x358] ;  /* 0x00006b00ff0677ac */ /* 0x000e620008000a00 */
[----:B0-----:R-:W-:-:S05]  /*00a0*/  IMAD.WIDE R2, R5, 0x4, R2 ;  /* 0x0000000405027825 */ /* 0x001fca00078e0202 */
[----:B-1----:R-:W2:Y:S01]  /*00b0*/  LDG.E R5, desc[UR6][R2.64] ;  /* 0x0000000602057981 */ /* 0x002ea2000c1e1900 */
[----:B------:R-:W0:Y:S01]  /*00c0*/  S2UR UR5, SR_CgaCtaId ;  /* 0x00000000000579c3 */ /* 0x000e220000008800 */
[----:B------:R-:W-:Y:S01]  /*00d0*/  UMOV UR4, 0x400 ;  /* 0x0000040000047882 */ /* 0x000fe20000000000 */
[----:B------:R-:W-:Y:S01]  /*00e0*/  ISETP.GE.U32.AND P0, PT, R4, 0x7f, PT ;  /* 0x0000007f0400780c */ /* 0x000fe20003f06070 */
[----:B0-----:R-:W-:-:S06]  /*00f0*/  ULEA UR4, UR5, UR4, 0x18 ;  /* 0x0000000405047291 */ /* 0x001fcc000f8ec0ff */
[C---:B------:R-:W-:Y:S01]  /*0100*/  LEA R0, R4.reuse, UR4, 0x2 ;  /* 0x0000000404007c11 */ /* 0x040fe2000f8e10ff */
[----:B------:R-:W-:Y:S01]  /*0110*/  UMOV UR4, URZ ;  /* 0x000000ff00047c82 */ /* 0x000fe20008000000 */
[----:B------:R-:W-:-:S04]  /*0120*/  LOP3.LUT R4, R4, 0x1, RZ, 0xc0, !PT ;  /* 0x0000000104047812 */ /* 0x000fc800078ec0ff */
[C---:B------:R-:W-:Y:S02]  /*0130*/  ISETP.NE.U32.AND P1, PT, R4.reuse, 0x1, !P0 ;  /* 0x000000010400780c */ /* 0x040fe40004725070 */
[----:B------:R-:W-:Y:S01]  /*0140*/  ISETP.EQ.U32.AND P0, PT, R4, 0x1, !P0 ;  /* 0x000000010400780c */ /* 0x000fe20004702070 */
[----:B--2---:R0:W-:Y:S01]  /*0150*/  STS [R0], R5 ;  /* 0x0000000500007388 */ /* 0x0041e20000000800 */
[----:B------:R-:W-:Y:S11]  /*0160*/  BAR.SYNC.DEFER_BLOCKING 0x0 ;  /* 0x0000000000007b1d */ /* 0x000ff60000010000 */
.L_x_32:
[----:B------:R-:W-:Y:S04]  /*0170*/  BSSY.RECONVERGENT B0, `(.L_x_0) ;  /* 0x0000007000007945 */ /* 0x000fe80003800200 */
[----:B01234-:R-:W-:Y:S05]  /*0180*/  @!P1 BRA `(.L_x_1) ;  /* 0x0000000000149947 */ /* 0x01ffea0003800000 */
[----:B0-----:R-:W-:Y:S04]  /*0190*/  LDS R5, [R0] ;  /* 0x0000000000057984 */ /* 0x001fe80000000800 */
[----:B------:R-:W0:Y:S02]  /*01a0*/  LDS R4, [R0+0x4] ;  /* 0x0000040000047984 */ /* 0x000e240000000800 */
[----:B0-----:R-:W-:-:S13]  /*01b0*/  ISETP.GT.AND P2, PT, R5, R4, PT ;  /* 0x000000040500720c */ /* 0x001fda0003f44270 */
[----:B------:R1:W-:Y:S04]  /*01c0*/  @P2 STS [R0], R4 ;  /* 0x0000000400002388 */ /* 0x0003e80000000800 */
[----:B------:R1:W-:Y:S02]  /*01d0*/  @P2 STS [R0+0x4], R5 ;  /* 0x0000040500002388 */ /* 0x0003e40000000800 */
.L_x_1:
[----:B------:R-:W-:Y:S05]  /*01e0*/  BSYNC.RECONVERGENT B0 ;  /* 0x0000000000007941 */ /* 0x000fea0003800200 */
.L_x_0:
[----:B------:R-:W-:Y:S06]  /*01f0*/  BAR.SYNC.DEFER_BLOCKING 0x0 ;  /* 0x0000000000007b1d */ /* 0x000fec0000010000 */
[----:B------:R-:W-:Y:S04]  /*0200*/  BSSY.RECONVERGENT B0, `(.L_x_2) ;  /* 0x0000007000007945 */ /* 0x000fe80003800200 */
[----:B------:R-:W-:Y:S05]  /*0210*/  @!P0 BRA `(.L_x_3) ;  /* 0x0000000000148947 */ /* 0x000fea0003800000 */
[----:B01----:R-:W-:Y:S04]  /*0220*/  LDS R5, [R0] ;  /* 0x0000000000057984 */ /* 0x003fe80000000800 */
[----:B------:R-:W0:Y:S02]  /*0230*/  LDS R4, [R0+0x4] ;  /* 0x0000040000047984 */ /* 0x000e240000000800 */
[----:B0-----:R-:W-:-:S13]  /*0240*/  ISETP.GT.AND P2, PT, R5, R4, PT ;  /* 0x000000040500720c */ /* 0x001fda0003f44270 */
[----:B------:R2:W-:Y:S04]  /*0250*/  @P2 STS [R0], R4 ;  /* 0x0000000400002388 */ /* 0x0005e80000000800 */
[----:B------:R2:W-:Y:S02]  /*0260*/  @P2 STS [R0+0x4], R5 ;  /* 0x0000040500002388 */ /* 0x0005e40000000800 */
.L_x_3:
[----:B------:R-:W-:Y:S05]  /*0270*/  BSYNC.RECONVERGENT B0 ;  /* 0x0000000000007941 */ /* 0x000fea0003800200 */
.L_x_2:
[----:B------:R-:W-:Y:S06]  /*0280*/  BAR.SYNC.DEFER_BLOCKING 0x0 ;  /* 0x0000000000007b1d */ /* 0x000fec0000010000 */
[----:B------:R-:W-:Y:S04]  /*0290*/  BSSY.RECONVERGENT B0, `(.L_x_4) ;  /* 0x0000007000007945 */ /* 0x000fe80003800200 */
[----:B------:R-:W-:Y:S05]  /*02a0*/  @!P1 BRA `(.L_x_5) ;  /* 0x0000000000149947 */ /* 0x000fea0003800000 */
[----:B012---:R-:W-:Y:S04]  /*02b0*/  LDS R5, [R0] ;  /* 0x0000000000057984 */ /* 0x007fe80000000800 */
[----:B------:R-:W0:Y:S02]  /*02c0*/  LDS R4, [R0+0x4] ;  /* 0x0000040000047984 */ /* 0x000e240000000800 */
[----:B0-----:R-:W-:-:S13]  /*02d0*/  ISETP.GT.AND P2, PT, R5, R4, PT ;  /* 0x000000040500720c */ /* 0x001fda0003f44270 */
[----:B------:R3:W-:Y:S04]  /*02e0*/  @P2 STS [R0], R4 ;  /* 0x0000000400002388 */ /* 0x0007e80000000800 */
[----:B------:R3:W-:Y:S02]  /*02f0*/  @P2 STS [R0+0x4], R5 ;  /* 0x0000040500002388 */ /* 0x0007e40000000800 */
.L_x_5:
[----:B------:R-:W-:Y:S05]  /*0300*/  BSYNC.RECONVERGENT B0 ;  /* 0x0000000000007941 */ /* 0x000fea0003800200 */
.L_x_4:
[----:B------:R-:W-:Y:S06]  /*0310*/  BAR.SYNC.DEFER_BLOCKING 0x0 ;  /* 0x0000000000007b1d */ /* 0x000fec0000010000 */
[----:B------:R-:W-:Y:S04]  /*0320*/  BSSY.RECONVERGENT B0, `(.L_x_6) ;  /* 0x0000007000007945 */ /* 0x000fe80003800200 */
[----:B------:R-:W-:Y:S05]  /*0330*/  @!P0 BRA `(.L_x_7) ;  /* 0x0000000000148947 */ /* 0x000fea0003800000 */
[----:B0123--:R-:W-:Y:S04]  /*0340*/  LDS R5, [R0] ;  /* 0x0000000000057984 */ /* 0x00ffe80000000800 */
[----:B------:R-:W0:Y:S02]  /*0350*/  LDS R4, [R0+0x4] ;  /* 0x0000040000047984 */ /* 0x000e240000000800 */
[----:B0-----:R-:W-:-:S13]  /*0360*/  ISETP.GT.AND P2, PT, R5, R4, PT ;  /* 0x000000040500720c */ /* 0x001fda0003f44270 */
[----:B------:R4:W-:Y:S04]  /*0370*/  @P2 STS [R0], R4 ;  /* 0x0000000400002388 */ /* 0x0009e80000000800 */
[----:B------:R4:W-:Y:S02]  /*0380*/  @P2 STS [R0+0x4], R5 ;  /* 0x0000040500002388 */ /* 0x0009e40000000800 */
.L_x_7:
[----:B------:R-:W-:Y:S05]  /*0390*/  BSYNC.RECONVERGENT B0 ;  /* 0x0000000000007941 */ /* 0x000fea0003800200 */
.L_x_6:
[----:B------:R-:W-:Y:S06]  /*03a0*/  BAR.SYNC.DEFER_BLOCKING 0x0 ;  /* 0x0000000000007b1d */ /* 0x000fec0000010000 */
[----:B------:R-:W-:Y:S04]  /*03b0*/  BSSY.RECONVERGENT B0, `(.L_x_8) ;  /* 0x0000007000007945 */ /* 0x000fe80003800200 */
[----:B------:R-:W-:Y:S05]  /*03c0*/  @!P1 BRA `(.L_x_9) ;  /* 0x0000000000149947 */ /* 0x000fea0003800000 */
[----:B01234-:R-:W-:Y:S04]  /*03d0*/  LDS R5, [R0] ;  /* 0x0000000000057984 */ /* 0x01ffe80000000800 */
[----:B------:R-:W0:Y:S02]  /*03e0*/  LDS R4, [R0+0x4] ;  /* 0x0000040000047984 */ /* 0x000e240000000800 */
[----:B0-----:R-:W-:-:S13]  /*03f0*/  ISETP.GT.AND P2, PT, R5, R4, PT ;  /* 0x000000040500720c */ /* 0x001fda0003f44270 */
[----:B------:R0:W-:Y:S04]  /*0400*/  @P2 STS [R0], R4 ;  /* 0x0000000400002388 */ /* 0x0001e80000000800 */
[----:B------:R0:W-:Y:S02]  /*0410*/  @P2 STS [R0+0x4], R5 ;  /* 0x0000040500002388 */ /* 0x0001e40000000800 */
.L_x_9:
[----:B------:R-:W-:Y:S05]  /*0420*/  BSYNC.RECONVERGENT B0 ;  /* 0x0000000000007941 */ /* 0x000fea0003800200 */
.L_x_8:
        /* <DEDUP_REMOVED lines=8> */
.L_x_11:
[----:B------:R-:W-:Y:S05]  /*04b0*/  BSYNC.RECONVERGENT B0 ;  /* 0x0000000000007941 */ /* 0x000fea0003800200 */
.L_x_10:
        /* <DEDUP_REMOVED lines=8> */
.L_x_13:
[----:B------:R-:W-:Y:S05]  /*0540*/  BSYNC.RECONVERGENT B0 ;  /* 0x0000000000007941 */ /* 0x000fea0003800200 */
.L_x_12:
        /* <DEDUP_REMOVED lines=8> */
.L_x_15:
[----:B------:R-:W-:Y:S05]  /*05d0*/  BSYNC.RECONVERGENT B0 ;  /* 0x0000000000007941 */ /* 0x000fea0003800200 */
.L_x_14:
        /* <DEDUP_REMOVED lines=8> */
.L_x_17:
[----:B------:R-:W-:Y:S05]  /*0660*/  BSYNC.RECONVERGENT B0 ;  /* 0x0000000000007941 */ /* 0x000fea0003800200 */
.L_x_16:
        /* <DEDUP_REMOVED lines=8> */
.L_x_19:
[----:B------:R-:W-:Y:S05]  /*06f0*/  BSYNC.RECONVERGENT B0 ;  /* 0x0000000000007941 */ /* 0x000fea0003800200 */
.L_x_18:
        /* <DEDUP_REMOVED lines=8> */
.L_x_21:
[----:B------:R-:W-:Y:S05]  /*0780*/  BSYNC.RECONVERGENT B0 ;  /* 0x0000000000007941 */ /* 0x000fea0003800200 */
.L_x_20:
        /* <DEDUP_REMOVED lines=8> */
.L_x_23:
[----:B------:R-:W-:Y:S05]  /*0810*/  BSYNC.RECONVERGENT B0 ;  /* 0x0000000000007941 */ /* 0x000fea0003800200 */
.L_x_22:
        /* <DEDUP_REMOVED lines=8> */
.L_x_25:
[----:B------:R-:W-:Y:S05]  /*08a0*/  BSYNC.RECONVERGENT B0 ;  /* 0x0000000000007941 */ /* 0x000fea0003800200 */
.L_x_24:
        /* <DEDUP_REMOVED lines=8> */
.L_x_27:
[----:B------:R-:W-:Y:S05]  /*0930*/  BSYNC.RECONVERGENT B0 ;  /* 0x0000000000007941 */ /* 0x000fea0003800200 */
.L_x_26:
        /* <DEDUP_REMOVED lines=8> */
.L_x_29:
[----:B------:R-:W-:Y:S05]  /*09c0*/  BSYNC.RECONVERGENT B0 ;  /* 0x0000000000007941 */ /* 0x000fea0003800200 */
.L_x_28:
[----:B------:R-:W-:Y:S01]  /*09d0*/  UIADD3 UR4, UPT, UPT, UR4, 0x8, URZ ;  /* 0x0000000804047890 */ /* 0x000fe2000fffe0ff */
[----:B------:R-:W-:Y:S03]  /*09e0*/  BAR.SYNC.DEFER_BLOCKING 0x0 ;  /* 0x0000000000007b1d */ /* 0x000fe60000010000 */
[----:B------:R-:W-:-:S03]  /*09f0*/  UISETP.NE.AND UP0, UPT, UR4, 0x40, UPT ;  /* 0x000000400400788c */ /* 0x000fc6000bf05270 */
[----:B------:R-:W-:Y:S04]  /*0a00*/  BSSY.RECONVERGENT B0, `(.L_x_30) ;  /* 0x0000007000007945 */ /* 0x000fe80003800200 */
[----:B------:R-:W-:Y:S05]  /*0a10*/  @!P0 BRA `(.L_x_31) ;  /* 0x0000000000148947 */ /* 0x000fea0003800000 */
[----:B01234-:R-:W-:Y:S04]  /*0a20*/  LDS R5, [R0] ;  /* 0x0000000000057984 */ /* 0x01ffe80000000800 */
[----:B------:R-:W0:Y:S02]  /*0a30*/  LDS R4, [R0+0x4] ;  /* 0x0000040000047984 */ /* 0x000e240000000800 */
[----:B0-----:R-:W-:-:S13]  /*0a40*/  ISETP.GT.AND P2, PT, R5, R4, PT ;  /* 0x000000040500720c */ /* 0x001fda0003f44270 */
[----:B------:R0:W-:Y:S04]  /*0a50*/  @P2 STS [R0], R4 ;  /* 0x0000000400002388 */ /* 0x0001e80000000800 */
[----:B------:R0:W-:Y:S02]  /*0a60*/  @P2 STS [R0+0x4], R5 ;  /* 0x0000040500002388 */ /* 0x0001e40000000800 */
.L_x_31:
[----:B------:R-:W-:Y:S05]  /*0a70*/  BSYNC.RECONVERGENT B0 ;  /* 0x0000000000007941 */ /* 0x000fea0003800200 */
.L_x_30:
[----:B------:R-:W-:Y:S06]  /*0a80*/  BAR.SYNC.DEFER_BLOCKING 0x0 ;  /* 0x0000000000007b1d */ /* 0x000fec0000010000 */
[----:B------:R-:W-:Y:S05]  /*0a90*/  BRA.U UP0, `(.L_x_32) ;  /* 0xfffffff500b47547 */ /* 0x000fea000b83ffff */
[----:B01234-:R-:W0:Y:S04]  /*0aa0*/  LDS R5, [R0] ;  /* 0x0000000000057984 */ /* 0x01fe280000000800 */
[----:B0-----:R-:W-:Y:S01]  /*0ab0*/  STG.E desc[UR6][R2.64], R5 ;  /* 0x0000000502007986 */ /* 0x001fe2000c101906 */
[----:B------:R-:W-:Y:S05]  /*0ac0*/  EXIT ;  /* 0x000000000000794d */ /* 0x000fea0003800000 */
.L_x_33:
[----:B------:R-:W-:-:S00]  /*0ad0*/  BRA `(.L_x_33) ;  /* 0xfffffffc00fc7947 */ /* 0x000fc0000383ffff */
[----:B------:R-:W-:-:S00]  /*0ae0*/  NOP ;  /* 0x0000000000007918 */ /* 0x000fc00000000000 */
        /* <DEDUP_REMOVED lines=9> */
.L_x_34:


//--------------------- .nv.shared._Z11sample_sortPii --------------------------
	.section	.nv.shared._Z11sample_sortPii,"aw",@nobits
	.sectionflags	@""
	.align	4
.nv.shared._Z11sample_sortPii:
	.zero		1536


//--------------------- .nv.shared.reserved.0     --------------------------
	.section	.nv.shared.reserved.0,"aw",@nobits
	.weak		__nv_reservedSMEM_offset_0_alias
	.size		__nv_reservedSMEM_offset_0_alias, 0, 64
	.other		__nv_reservedSMEM_offset_0_alias,@"STO_CUDA_RESERVED_SHARED STV_DEFAULT"
__nv_reservedSMEM_offset_0_alias:
	.zero		0
	.zero		64


//--------------------- .nv.constant0._Z11sample_sortPii --------------------------
	.section	.nv.constant0._Z11sample_sortPii,"a",@progbits
	.sectionflags	@""
	.align	4
.nv.constant0._Z11sample_sortPii:
	.zero		908


//--------------------- SYMBOLS --------------------------

	.type		.nv.reservedSmem.offset0,@object
	.size		.nv.reservedSmem.offset0,0x4
	.type		.nv.reservedSmem.cap,@object
	.size		.nv.reservedSmem.cap,0x4
